//
// Generated by NVIDIA NVVM Compiler
//
// Compiler Build ID: CL-36424714
// Cuda compilation tools, release 13.0, V13.0.88
// Based on NVVM 20.0.0
//

.version 9.0
.target sm_100
.address_size 64

	// .globl	_Z16gpu_thread_mergePiS_ii

.visible .entry _Z16gpu_thread_mergePiS_ii(
	.param .u64 .ptr .align 1 _Z16gpu_thread_mergePiS_ii_param_0,
	.param .u64 .ptr .align 1 _Z16gpu_thread_mergePiS_ii_param_1,
	.param .u32 _Z16gpu_thread_mergePiS_ii_param_2,
	.param .u32 _Z16gpu_thread_mergePiS_ii_param_3
)
{
	.reg .pred 	%p<22>;
	.reg .b32 	%r<112>;
	.reg .b64 	%rd<50>;

	ld.param.u64 	%rd6, [_Z16gpu_thread_mergePiS_ii_param_0];
	ld.param.u64 	%rd7, [_Z16gpu_thread_mergePiS_ii_param_1];
	ld.param.u32 	%r70, [_Z16gpu_thread_mergePiS_ii_param_2];
	ld.param.u32 	%r71, [_Z16gpu_thread_mergePiS_ii_param_3];
	cvta.to.global.u64 	%rd1, %rd7;
	cvta.to.global.u64 	%rd2, %rd6;
	mov.u32 	%r72, %ctaid.x;
	mov.u32 	%r73, %ntid.x;
	mov.u32 	%r74, %tid.x;
	mad.lo.s32 	%r75, %r72, %r73, %r74;
	mul.lo.s32 	%r76, %r75, %r71;
	shl.b32 	%r1, %r76, 1;
	setp.ge.s32 	%p1, %r1, %r70;
	@%p1 bra 	$L__BB0_43;
	add.s32 	%r77, %r1, %r71;
	min.s32 	%r2, %r70, %r77;
	add.s32 	%r78, %r77, %r71;
	min.s32 	%r3, %r70, %r78;
	setp.lt.s32 	%p2, %r71, 1;
	@%p2 bra 	$L__BB0_43;
	add.s32 	%r79, %r1, 1;
	max.s32 	%r4, %r3, %r79;
	sub.s32 	%r80, %r4, %r1;
	and.b32  	%r5, %r80, 3;
	setp.eq.s32 	%p3, %r5, 0;
	mov.u32 	%r90, %r1;
	mov.u32 	%r94, %r2;
	mov.u32 	%r95, %r1;
	@%p3 bra 	$L__BB0_12;
	neg.s32 	%r82, %r5;
	mov.u32 	%r90, %r1;
	mov.u32 	%r94, %r2;
	mov.u32 	%r95, %r1;
$L__BB0_4:
	.pragma "nounroll";
	mul.wide.s32 	%rd8, %r90, 4;
	add.s64 	%rd3, %rd1, %rd8;
	setp.lt.s32 	%p4, %r95, %r2;
	@%p4 bra 	$L__BB0_7;
	mul.wide.s32 	%rd9, %r94, 4;
	add.s64 	%rd10, %rd2, %rd9;
	ld.global.u32 	%r87, [%rd10];
$L__BB0_6:
	st.global.u32 	[%rd3], %r87;
	add.s32 	%r94, %r94, 1;
	bra.uni 	$L__BB0_11;
$L__BB0_7:
	setp.lt.s32 	%p5, %r94, %r3;
	@%p5 bra 	$L__BB0_9;
	mul.wide.s32 	%rd11, %r95, 4;
	add.s64 	%rd12, %rd2, %rd11;
	ld.global.u32 	%r86, [%rd12];
	bra.uni 	$L__BB0_10;
$L__BB0_9:
	mul.wide.s32 	%rd13, %r95, 4;
	add.s64 	%rd14, %rd2, %rd13;
	ld.global.u32 	%r86, [%rd14];
	mul.wide.s32 	%rd15, %r94, 4;
	add.s64 	%rd16, %rd2, %rd15;
	ld.global.u32 	%r87, [%rd16];
	setp.gt.s32 	%p6, %r86, %r87;
	@%p6 bra 	$L__BB0_6;
$L__BB0_10:
	st.global.u32 	[%rd3], %r86;
	add.s32 	%r95, %r95, 1;
$L__BB0_11:
	add.s32 	%r90, %r90, 1;
	add.s32 	%r82, %r82, 1;
	setp.ne.s32 	%p7, %r82, 0;
	@%p7 bra 	$L__BB0_4;
$L__BB0_12:
	sub.s32 	%r81, %r1, %r4;
	setp.gt.u32 	%p8, %r81, -4;
	@%p8 bra 	$L__BB0_43;
	add.s64 	%rd4, %rd1, 8;
$L__BB0_14:
	mul.wide.s32 	%rd17, %r90, 4;
	add.s64 	%rd5, %rd4, %rd17;
	setp.lt.s32 	%p9, %r95, %r2;
	@%p9 bra 	$L__BB0_17;
	mul.wide.s32 	%rd18, %r94, 4;
	add.s64 	%rd19, %rd2, %rd18;
	ld.global.u32 	%r97, [%rd19];
$L__BB0_16:
	st.global.u32 	[%rd5+-8], %r97;
	add.s32 	%r94, %r94, 1;
	bra.uni 	$L__BB0_21;
$L__BB0_17:
	setp.lt.s32 	%p10, %r94, %r3;
	@%p10 bra 	$L__BB0_19;
	mul.wide.s32 	%rd20, %r95, 4;
	add.s64 	%rd21, %rd2, %rd20;
	ld.global.u32 	%r96, [%rd21];
	bra.uni 	$L__BB0_20;
$L__BB0_19:
	mul.wide.s32 	%rd22, %r95, 4;
	add.s64 	%rd23, %rd2, %rd22;
	ld.global.u32 	%r96, [%rd23];
	mul.wide.s32 	%rd24, %r94, 4;
	add.s64 	%rd25, %rd2, %rd24;
	ld.global.u32 	%r97, [%rd25];
	setp.gt.s32 	%p11, %r96, %r97;
	@%p11 bra 	$L__BB0_16;
$L__BB0_20:
	st.global.u32 	[%rd5+-8], %r96;
	add.s32 	%r95, %r95, 1;
$L__BB0_21:
	setp.lt.s32 	%p12, %r95, %r2;
	@%p12 bra 	$L__BB0_24;
	mul.wide.s32 	%rd26, %r94, 4;
	add.s64 	%rd27, %rd2, %rd26;
	ld.global.u32 	%r101, [%rd27];
$L__BB0_23:
	st.global.u32 	[%rd5+-4], %r101;
	add.s32 	%r94, %r94, 1;
	bra.uni 	$L__BB0_28;
$L__BB0_24:
	setp.lt.s32 	%p13, %r94, %r3;
	@%p13 bra 	$L__BB0_26;
	mul.wide.s32 	%rd28, %r95, 4;
	add.s64 	%rd29, %rd2, %rd28;
	ld.global.u32 	%r100, [%rd29];
	bra.uni 	$L__BB0_27;
$L__BB0_26:
	mul.wide.s32 	%rd30, %r95, 4;
	add.s64 	%rd31, %rd2, %rd30;
	ld.global.u32 	%r100, [%rd31];
	mul.wide.s32 	%rd32, %r94, 4;
	add.s64 	%rd33, %rd2, %rd32;
	ld.global.u32 	%r101, [%rd33];
	setp.gt.s32 	%p14, %r100, %r101;
	@%p14 bra 	$L__BB0_23;
$L__BB0_27:
	st.global.u32 	[%rd5+-4], %r100;
	add.s32 	%r95, %r95, 1;
$L__BB0_28:
	setp.lt.s32 	%p15, %r95, %r2;
	@%p15 bra 	$L__BB0_31;
	mul.wide.s32 	%rd34, %r94, 4;
	add.s64 	%rd35, %rd2, %rd34;
	ld.global.u32 	%r105, [%rd35];
$L__BB0_30:
	st.global.u32 	[%rd5], %r105;
	add.s32 	%r94, %r94, 1;
	bra.uni 	$L__BB0_35;
$L__BB0_31:
	setp.lt.s32 	%p16, %r94, %r3;
	@%p16 bra 	$L__BB0_33;
	mul.wide.s32 	%rd36, %r95, 4;
	add.s64 	%rd37, %rd2, %rd36;
	ld.global.u32 	%r104, [%rd37];
	bra.uni 	$L__BB0_34;
$L__BB0_33:
	mul.wide.s32 	%rd38, %r95, 4;
	add.s64 	%rd39, %rd2, %rd38;
	ld.global.u32 	%r104, [%rd39];
	mul.wide.s32 	%rd40, %r94, 4;
	add.s64 	%rd41, %rd2, %rd40;
	ld.global.u32 	%r105, [%rd41];
	setp.gt.s32 	%p17, %r104, %r105;
	@%p17 bra 	$L__BB0_30;
$L__BB0_34:
	st.global.u32 	[%rd5], %r104;
	add.s32 	%r95, %r95, 1;
$L__BB0_35:
	setp.lt.s32 	%p18, %r95, %r2;
	@%p18 bra 	$L__BB0_38;
	mul.wide.s32 	%rd42, %r94, 4;
	add.s64 	%rd43, %rd2, %rd42;
	ld.global.u32 	%r109, [%rd43];
$L__BB0_37:
	st.global.u32 	[%rd5+4], %r109;
	add.s32 	%r94, %r94, 1;
	bra.uni 	$L__BB0_42;
$L__BB0_38:
	setp.lt.s32 	%p19, %r94, %r3;
	@%p19 bra 	$L__BB0_40;
	mul.wide.s32 	%rd44, %r95, 4;
	add.s64 	%rd45, %rd2, %rd44;
	ld.global.u32 	%r108, [%rd45];
	bra.uni 	$L__BB0_41;
$L__BB0_40:
	mul.wide.s32 	%rd46, %r95, 4;
	add.s64 	%rd47, %rd2, %rd46;
	ld.global.u32 	%r108, [%rd47];
	mul.wide.s32 	%rd48, %r94, 4;
	add.s64 	%rd49, %rd2, %rd48;
	ld.global.u32 	%r109, [%rd49];
	setp.gt.s32 	%p20, %r108, %r109;
	@%p20 bra 	$L__BB0_37;
$L__BB0_41:
	st.global.u32 	[%rd5+4], %r108;
	add.s32 	%r95, %r95, 1;
$L__BB0_42:
	add.s32 	%r90, %r90, 4;
	setp.lt.s32 	%p21, %r90, %r3;
	@%p21 bra 	$L__BB0_14;
$L__BB0_43:
	ret;

}


// ===== COMPILED SASS (sm_100) =====

	.target	sm_100

	.elftype	@"ET_EXEC"


//--------------------- .note.nv.tkinfo           --------------------------
	.section	.note.nv.tkinfo,"",@"SHT_NOTE"
	.sectionflags	@"SHF_NOTE_NV_TKINFO"
	.tkinfo
        /*0018*/ 	.word	0x00000002
        /*0030*/ 	.string	""
        /*0030*/ 	.string	"ptxas"
        /*0030*/ 	.string	"Cuda compilation tools, release 13.0, V13.0.88"
        /*0030*/ 	.string	"Build cuda_13.0.r13.0/compiler.36424714_0"
        /*0030*/ 	.string	"-arch sm_100 -m 64 "



//--------------------- .note.nv.cuinfo           --------------------------
	.section	.note.nv.cuinfo,"",@"SHT_NOTE"
	.sectionflags	@"SHF_NOTE_NV_CUINFO"
        /*0018*/ 	.short	0x0002
        /*001a*/ 	.short	0x0064
        /*001c*/ 	.short	0x0082
	.zero		2


//--------------------- .nv.info                  --------------------------
	.section	.nv.info,"",@"SHT_CUDA_INFO"
	.align	4


	//----- nvinfo : EIATTR_REGCOUNT
	.align		4
        /*0000*/ 	.byte	0x04, 0x2f
        /*0002*/ 	.short	(.L_1 - .L_0)
	.align		4
.L_0:
        /*0004*/ 	.word	index@(_Z16gpu_thread_mergePiS_ii)
        /*0008*/ 	.word	0x00000016


	//----- nvinfo : EIATTR_FRAME_SIZE
	.align		4
.L_1:
        /*000c*/ 	.byte	0x04, 0x11
        /*000e*/ 	.short	(.L_3 - .L_2)
	.align		4
.L_2:
        /*0010*/ 	.word	index@(_Z16gpu_thread_mergePiS_ii)
        /*0014*/ 	.word	0x00000000


	//----- nvinfo : EIATTR_MIN_STACK_SIZE
	.align		4
.L_3:
        /*0018*/ 	.byte	0x04, 0x12
        /*001a*/ 	.short	(.L_5 - .L_4)
	.align		4
.L_4:
        /*001c*/ 	.word	index@(_Z16gpu_thread_mergePiS_ii)
        /*0020*/ 	.word	0x00000000
.L_5:


//--------------------- .nv.compat                --------------------------
	.section	.nv.compat,"",@"SHT_CUDA_COMPAT_INFO"
	.align	4
        /*0000*/ 	.byte	0x02, 0x09, 0x00, 0x00, 0x02, 0x02, 0x01, 0x00, 0x02, 0x05, 0x05, 0x00, 0x03, 0x07, 0x01, 0x01
        /*0010*/ 	.byte	0x02, 0x03, 0x00, 0x00, 0x02, 0x06, 0x01, 0x00, 0x04, 0x0b, 0x08, 0x00, 0x09, 0x00, 0x00, 0x00
        /*0020*/ 	.byte	0x00, 0x00, 0x00, 0x00


//--------------------- .nv.info._Z16gpu_thread_mergePiS_ii --------------------------
	.section	.nv.info._Z16gpu_thread_mergePiS_ii,"",@"SHT_CUDA_INFO"
	.sectionflags	@""
	.align	4


	//----- nvinfo : EIATTR_CUDA_API_VERSION
	.align		4
        /*0000*/ 	.byte	0x04, 0x37
        /*0002*/ 	.short	(.L_7 - .L_6)
.L_6:
        /*0004*/ 	.word	0x00000082


	//----- nvinfo : EIATTR_KPARAM_INFO
	.align		4
.L_7:
        /*0008*/ 	.byte	0x04, 0x17
        /*000a*/ 	.short	(.L_9 - .L_8)
.L_8:
        /*000c*/ 	.word	0x00000000
        /*0010*/ 	.short	0x0003
        /*0012*/ 	.short	0x0014
        /*0014*/ 	.byte	0x00, 0xf0, 0x11, 0x00


	//----- nvinfo : EIATTR_KPARAM_INFO
	.align		4
.L_9:
        /*0018*/ 	.byte	0x04, 0x17
        /*001a*/ 	.short	(.L_11 - .L_10)
.L_10:
        /*001c*/ 	.word	0x00000000
        /*0020*/ 	.short	0x0002
        /*0022*/ 	.short	0x0010
        /*0024*/ 	.byte	0x00, 0xf0, 0x11, 0x00


	//----- nvinfo : EIATTR_KPARAM_INFO
	.align		4
.L_11:
        /*0028*/ 	.byte	0x04, 0x17
        /*002a*/ 	.short	(.L_13 - .L_12)
.L_12:
        /*002c*/ 	.word	0x00000000
        /*0030*/ 	.short	0x0001
        /*0032*/ 	.short	0x0008
        /*0034*/ 	.byte	0x00, 0xf5, 0x21, 0x00


	//----- nvinfo : EIATTR_KPARAM_INFO
	.align		4
.L_13:
        /*0038*/ 	.byte	0x04, 0x17
        /*003a*/ 	.short	(.L_15 - .L_14)
.L_14:
        /*003c*/ 	.word	0x00000000
        /*0040*/ 	.short	0x0000
        /*0042*/ 	.short	0x0000
        /*0044*/ 	.byte	0x00, 0xf5, 0x21, 0x00


	//----- nvinfo : EIATTR_SPARSE_MMA_MASK
	.align		4
.L_15:
        /*0048*/ 	.byte	0x03, 0x50
        /*004a*/ 	.short	0x0000


	//----- nvinfo : EIATTR_MAXREG_COUNT
	.align		4
        /*004c*/ 	.byte	0x03, 0x1b
        /*004e*/ 	.short	0x00ff


	//----- nvinfo : EIATTR_MERCURY_ISA_VERSION
	.align		4
        /*0050*/ 	.byte	0x03, 0x5f
        /*0052*/ 	.short	0x0101


	//----- nvinfo : EIATTR_VRC_CTA_INIT_COUNT
	.align		4
        /*0054*/ 	.byte	0x02, 0x4a
	.zero		1
	.zero		1


	//----- nvinfo : EIATTR_EXIT_INSTR_OFFSETS
	.align		4
        /*0058*/ 	.byte	0x04, 0x1c
        /*005a*/ 	.short	(.L_17 - .L_16)


	//   ....[0]....
.L_16:
        /*005c*/ 	.word	0x00000090


	//   ....[1]....
        /*0060*/ 	.word	0x000000d0


	//   ....[2]....
        /*0064*/ 	.word	0x00000410


	//   ....[3]....
        /*0068*/ 	.word	0x00000b90


	//----- nvinfo : EIATTR_CRS_STACK_SIZE
	.align		4
.L_17:
        /*006c*/ 	.byte	0x04, 0x1e
        /*006e*/ 	.short	(.L_19 - .L_18)
.L_18:
        /*0070*/ 	.word	0x00000000


	//----- nvinfo : EIATTR_CBANK_PARAM_SIZE
	.align		4
.L_19:
        /*0074*/ 	.byte	0x03, 0x19
        /*0076*/ 	.short	0x0018


	//----- nvinfo : EIATTR_PARAM_CBANK
	.align		4
        /*0078*/ 	.byte	0x04, 0x0a
        /*007a*/ 	.short	(.L_21 - .L_20)
	.align		4
.L_20:
        /*007c*/ 	.word	index@(.nv.constant0._Z16gpu_thread_mergePiS_ii)
        /*0080*/ 	.short	0x0380
        /*0082*/ 	.short	0x0018


	//----- nvinfo : EIATTR_SW_WAR
	.align		4
.L_21:
        /*0084*/ 	.byte	0x04, 0x36
        /*0086*/ 	.short	(.L_23 - .L_22)
.L_22:
        /*0088*/ 	.word	0x00000008
.L_23:


//--------------------- .nv.callgraph             --------------------------
	.section	.nv.callgraph,"",@"SHT_CUDA_CALLGRAPH"
	.align	4
	.sectionentsize	8
	.align		4
        /*0000*/ 	.word	0x00000000
	.align		4
        /*0004*/ 	.word	0xffffffff
	.align		4
        /*0008*/ 	.word	0x00000000
	.align		4
        /*000c*/ 	.word	0xfffffffe
	.align		4
        /*0010*/ 	.word	0x00000000
	.align		4
        /*0014*/ 	.word	0xfffffffd
	.align		4
        /*0018*/ 	.word	0x00000000
	.align		4
        /*001c*/ 	.word	0xfffffffc


//--------------------- .text._Z16gpu_thread_mergePiS_ii --------------------------
	.section	.text._Z16gpu_thread_mergePiS_ii,"ax",@progbits
	.align	128
        .global         _Z16gpu_thread_mergePiS_ii
        .type           _Z16gpu_thread_mergePiS_ii,@function
        .size           _Z16gpu_thread_mergePiS_ii,(.L_x_38 - _Z16gpu_thread_mergePiS_ii)
        .other          _Z16gpu_thread_mergePiS_ii,@"STO_CUDA_ENTRY STV_DEFAULT"
_Z16gpu_thread_mergePiS_ii:
.text._Z16gpu_thread_mergePiS_ii:
[----:B------:R-:W-:Y:S01]  /*0000*/  LDC R1, c[0x0][0x37c] ;  /* 0x0000df00ff017b82 */ /* 0x000fe20000000800 */
[----:B------:R-:W0:Y:S07]  /*0010*/  S2R R3, SR_TID.X ;  /* 0x0000000000037919 */ /* 0x000e2e0000002100 */
[----:B------:R-:W0:Y:S08]  /*0020*/  S2UR UR4, SR_CTAID.X ;  /* 0x00000000000479c3 */ /* 0x000e300000002500 */
[----:B------:R-:W0:Y:S08]  /*0030*/  LDC R0, c[0x0][0x360] ;  /* 0x0000d800ff007b82 */ /* 0x000e300000000800 */
[----:B------:R-:W1:Y:S01]  /*0040*/  LDC.64 R6, c[0x0][0x390] ;  /* 0x0000e400ff067b82 */ /* 0x000e620000000a00 */
[----:B0-----:R-:W-:-:S04]  /*0050*/  IMAD R0, R0, UR4, R3 ;  /* 0x0000000400007c24 */ /* 0x001fc8000f8e0203 */
[----:B-1----:R-:W-:-:S05]  /*0060*/  IMAD R0, R0, R7, RZ ;  /* 0x0000000700007224 */ /* 0x002fca00078e02ff */
[----:B------:R-:W-:-:S04]  /*0070*/  SHF.L.U32 R15, R0, 0x1, RZ ;  /* 0x00000001000f7819 */ /* 0x000fc800000006ff */
[----:B------:R-:W-:-:S13]  /*0080*/  ISETP.GE.AND P0, PT, R15, R6, PT ;  /* 0x000000060f00720c */ /* 0x000fda0003f06270 */
[----:B------:R-:W-:Y:S05]  /*0090*/  @P0 EXIT ;  /* 0x000000000000094d */ /* 0x000fea0003800000 */
[----:B------:R-:W-:Y:S02]  /*00a0*/  ISETP.GE.AND P0, PT, R7, 0x1, PT ;  /* 0x000000010700780c */ /* 0x000fe40003f06270 */
[----:B------:R-:W-:-:S04]  /*00b0*/  IADD3 R3, PT, PT, R15, R7, RZ ;  /* 0x000000070f037210 */ /* 0x000fc80007ffe0ff */
[----:B------:R-:W-:-:S07]  /*00c0*/  VIADDMNMX R0, R3, R7, R6, PT ;  /* 0x0000000703007246 */ /* 0x000fce0003800106 */
[----:B------:R-:W-:Y:S05]  /*00d0*/  @!P0 EXIT ;  /* 0x000000000000894d */ /* 0x000fea0003800000 */
[----:B------:R-:W-:Y:S01]  /*00e0*/  VIADDMNMX R8, R15, 0x1, R0, !PT ;  /* 0x000000010f087846 */ /* 0x000fe20007800100 */
[----:B------:R-:W0:Y:S01]  /*00f0*/  LDCU.64 UR6, c[0x0][0x358] ;  /* 0x00006b00ff0677ac */ /* 0x000e220008000a00 */
[----:B------:R-:W-:Y:S01]  /*0100*/  VIMNMX R6, PT, PT, R3, R6, PT ;  /* 0x0000000603067248 */ /* 0x000fe20003fe0100 */
[----:B------:R-:W-:Y:S01]  /*0110*/  BSSY.RECONVERGENT B0, `(.L_x_0) ;  /* 0x000002c000007945 */ /* 0x000fe20003800200 */
[-C--:B------:R-:W-:Y:S01]  /*0120*/  MOV R7, R15.reuse ;  /* 0x0000000f00077202 */ /* 0x080fe20000000f00 */
[----:B------:R-:W-:Y:S01]  /*0130*/  IMAD.IADD R2, R8, 0x1, -R15 ;  /* 0x0000000108027824 */ /* 0x000fe200078e0a0f */
[----:B------:R-:W-:Y:S01]  /*0140*/  MOV R11, R15 ;  /* 0x0000000f000b7202 */ /* 0x000fe20000000f00 */
[----:B------:R-:W-:-:S03]  /*0150*/  IMAD.MOV.U32 R9, RZ, RZ, R6 ;  /* 0x000000ffff097224 */ /* 0x000fc600078e0006 */
[----:B------:R-:W-:-:S13]  /*0160*/  LOP3.LUT P0, R10, R2, 0x3, RZ, 0xc0, !PT ;  /* 0x00000003020a7812 */ /* 0x000fda000780c0ff */
[----:B0-----:R-:W-:Y:S05]  /*0170*/  @!P0 BRA `(.L_x_1) ;  /* 0x0000000000948947 */ /* 0x001fea0003800000 */
[----:B------:R-:W0:Y:S01]  /*0180*/  LDC.64 R2, c[0x0][0x380] ;  /* 0x0000e000ff027b82 */ /* 0x000e220000000a00 */
[----:B------:R-:W-:Y:S01]  /*0190*/  IMAD.MOV R10, RZ, RZ, -R10 ;  /* 0x000000ffff0a7224 */ /* 0x000fe200078e0a0a */
[-C--:B------:R-:W-:Y:S01]  /*01a0*/  MOV R7, R15.reuse ;  /* 0x0000000f00077202 */ /* 0x080fe20000000f00 */
[----:B------:R-:W-:Y:S01]  /*01b0*/  IMAD.MOV.U32 R9, RZ, RZ, R6 ;  /* 0x000000ffff097224 */ /* 0x000fe200078e0006 */
[----:B------:R-:W-:-:S04]  /*01c0*/  MOV R11, R15 ;  /* 0x0000000f000b7202 */ /* 0x000fc80000000f00 */
[----:B------:R-:W1:Y:S03]  /*01d0*/  LDC.64 R4, c[0x0][0x388] ;  /* 0x0000e200ff047b82 */ /* 0x000e660000000a00 */
.L_x_8:
[----:B------:R-:W-:-:S13]  /*01e0*/  ISETP.GE.AND P1, PT, R11, R6, PT ;  /* 0x000000060b00720c */ /* 0x000fda0003f26270 */
[----:B0-23--:R-:W2:Y:S02]  /*01f0*/  @P1 LDC.64 R16, c[0x0][0x380] ;  /* 0x0000e000ff101b82 */ /* 0x00dea40000000a00 */
[----:B--2---:R-:W-:-:S05]  /*0200*/  @P1 IMAD.WIDE R16, R9, 0x4, R16 ;  /* 0x0000000409101825 */ /* 0x004fca00078e0210 */
[----:B-1----:R2:W5:Y:S01]  /*0210*/  @P1 LDG.E R19, desc[UR6][R16.64] ;  /* 0x0000000610131981 */ /* 0x002562000c1e1900 */
[----:B------:R-:W-:Y:S01]  /*0220*/  VIADD R10, R10, 0x1 ;  /* 0x000000010a0a7836 */ /* 0x000fe20000000000 */
[----:B------:R-:W-:Y:S01]  /*0230*/  BSSY.RECONVERGENT B1, `(.L_x_2) ;  /* 0x0000017000017945 */ /* 0x000fe20003800200 */
[----:B-1----:R-:W-:-:S03]  /*0240*/  IMAD.WIDE R12, R7, 0x4, R4 ;  /* 0x00000004070c7825 */ /* 0x002fc600078e0204 */
[----:B------:R-:W-:Y:S01]  /*0250*/  ISETP.NE.AND P0, PT, R10, RZ, PT ;  /* 0x000000ff0a00720c */ /* 0x000fe20003f05270 */
[----:B------:R-:W-:-:S12]  /*0260*/  @P1 BRA `(.L_x_3) ;  /* 0x0000000000441947 */ /* 0x000fd80003800000 */
[----:B------:R-:W-:Y:S01]  /*0270*/  ISETP.GE.AND P1, PT, R9, R0, PT ;  /* 0x000000000900720c */ /* 0x000fe20003f26270 */
[----:B------:R-:W-:-:S12]  /*0280*/  BSSY.RELIABLE B2, `(.L_x_4) ;  /* 0x000000c000027945 */ /* 0x000fd80003800100 */
[----:B------:R-:W-:Y:S05]  /*0290*/  @!P1 BRA `(.L_x_5) ;  /* 0x00000000000c9947 */ /* 0x000fea0003800000 */
[----:B0-2---:R-:W-:-:S06]  /*02a0*/  IMAD.WIDE R16, R11, 0x4, R2 ;  /* 0x000000040b107825 */ /* 0x005fcc00078e0202 */
[----:B------:R0:W5:Y:S01]  /*02b0*/  LDG.E R17, desc[UR6][R16.64] ;  /* 0x0000000610117981 */ /* 0x000162000c1e1900 */
[----:B------:R-:W-:Y:S05]  /*02c0*/  BRA `(.L_x_6) ;  /* 0x00000000001c7947 */ /* 0x000fea0003800000 */
.L_x_5:
[----:B0-2---:R-:W-:-:S04]  /*02d0*/  IMAD.WIDE R16, R11, 0x4, R2 ;  /* 0x000000040b107825 */ /* 0x005fc800078e0202 */
[----:B-----5:R-:W-:Y:S02]  /*02e0*/  IMAD.WIDE R18, R9, 0x4, R2 ;  /* 0x0000000409127825 */ /* 0x020fe400078e0202 */
[----:B------:R-:W2:Y:S04]  /*02f0*/  LDG.E R17, desc[UR6][R16.64] ;  /* 0x0000000610117981 */ /* 0x000ea8000c1e1900 */
[----:B------:R-:W2:Y:S02]  /*0300*/  LDG.E R19, desc[UR6][R18.64] ;  /* 0x0000000612137981 */ /* 0x000ea4000c1e1900 */
[----:B--2---:R-:W-:-:S13]  /*0310*/  ISETP.GT.AND P1, PT, R17, R19, PT ;  /* 0x000000131100720c */ /* 0x004fda0003f24270 */
[----:B------:R-:W-:Y:S05]  /*0320*/  @P1 BREAK.RELIABLE B2 ;  /* 0x0000000000021942 */ /* 0x000fea0003800100 */
[----:B------:R-:W-:Y:S05]  /*0330*/  @P1 BRA `(.L_x_3) ;  /* 0x0000000000101947 */ /* 0x000fea0003800000 */
.L_x_6:
[----:B------:R-:W-:Y:S05]  /*0340*/  BSYNC.RELIABLE B2 ;  /* 0x0000000000027941 */ /* 0x000fea0003800100 */
.L_x_4:
[----:B-----5:R3:W-:Y:S01]  /*0350*/  STG.E desc[UR6][R12.64], R17 ;  /* 0x000000110c007986 */ /* 0x0207e2000c101906 */
[----:B------:R-:W-:Y:S01]  /*0360*/  IADD3 R11, PT, PT, R11, 0x1, RZ ;  /* 0x000000010b0b7810 */ /* 0x000fe20007ffe0ff */
[----:B------:R-:W-:Y:S06]  /*0370*/  BRA `(.L_x_7) ;  /* 0x0000000000087947 */ /* 0x000fec0003800000 */
.L_x_3:
[----:B-----5:R1:W-:Y:S01]  /*0380*/  STG.E desc[UR6][R12.64], R19 ;  /* 0x000000130c007986 */ /* 0x0203e2000c101906 */
[----:B------:R-:W-:-:S07]  /*0390*/  VIADD R9, R9, 0x1 ;  /* 0x0000000109097836 */ /* 0x000fce0000000000 */
.L_x_7:
[----:B------:R-:W-:Y:S05]  /*03a0*/  BSYNC.RECONVERGENT B1 ;  /* 0x0000000000017941 */ /* 0x000fea0003800200 */
.L_x_2:
[----:B------:R-:W-:Y:S01]  /*03b0*/  IADD3 R7, PT, PT, R7, 0x1, RZ ;  /* 0x0000000107077810 */ /* 0x000fe20007ffe0ff */
[----:B------:R-:W-:Y:S06]  /*03c0*/  @P0 BRA `(.L_x_8) ;  /* 0xfffffffc00840947 */ /* 0x000fec000383ffff */
.L_x_1:
[----:B------:R-:W-:Y:S05]  /*03d0*/  BSYNC.RECONVERGENT B0 ;  /* 0x0000000000007941 */ /* 0x000fea0003800200 */
.L_x_0:
[----:B------:R-:W-:Y:S05]  /*03e0*/  WARPSYNC.ALL ;  /* 0x0000000000007948 */ /* 0x000fea0003800000 */
[----:B------:R-:W-:-:S05]  /*03f0*/  IMAD.IADD R8, R15, 0x1, -R8 ;  /* 0x000000010f087824 */ /* 0x000fca00078e0a08 */
[----:B------:R-:W-:-:S13]  /*0400*/  ISETP.GT.U32.AND P0, PT, R8, -0x4, PT ;  /* 0xfffffffc0800780c */ /* 0x000fda0003f04070 */
[----:B------:R-:W-:Y:S05]  /*0410*/  @P0 EXIT ;  /* 0x000000000000094d */ /* 0x000fea0003800000 */
[----:B------:R-:W4:Y:S01]  /*0420*/  LDCU.64 UR4, c[0x0][0x388] ;  /* 0x00007100ff0477ac */ /* 0x000f220008000a00 */
[----:B------:R-:W0:Y:S01]  /*0430*/  LDCU.64 UR8, c[0x0][0x380] ;  /* 0x00007000ff0877ac */ /* 0x000e220008000a00 */
[----:B----4-:R-:W-:-:S04]  /*0440*/  UIADD3 UR4, UP0, UPT, UR4, 0x8, URZ ;  /* 0x0000000804047890 */ /* 0x010fc8000ff1e0ff */
[----:B0-----:R-:W-:-:S12]  /*0450*/  UIADD3.X UR5, UPT, UPT, URZ, UR5, URZ, UP0, !UPT ;  /* 0x00000005ff057290 */ /* 0x001fd800087fe4ff */
.L_x_36:
[----:B------:R-:W-:-:S13]  /*0460*/  ISETP.GE.AND P1, PT, R11, R6, PT ;  /* 0x000000060b00720c */ /* 0x000fda0003f26270 */
[----:B01----:R-:W1:Y:S02]  /*0470*/  @P1 LDC.64 R2, c[0x0][0x380] ;  /* 0x0000e000ff021b82 */ /* 0x003e640000000a00 */
[----:B-1-3--:R-:W-:-:S05]  /*0480*/  @P1 IMAD.WIDE R12, R9, 0x4, R2 ;  /* 0x00000004090c1825 */ /* 0x00afca00078e0202 */
[----:B----4-:R0:W5:Y:S01]  /*0490*/  @P1 LDG.E R15, desc[UR6][R12.64] ;  /* 0x000000060c0f1981 */ /* 0x010162000c1e1900 */
[----:B------:R-:W-:Y:S01]  /*04a0*/  MOV R4, UR4 ;  /* 0x0000000400047c02 */ /* 0x000fe20008000f00 */
[----:B------:R-:W-:Y:S01]  /*04b0*/  IMAD.U32 R5, RZ, RZ, UR5 ;  /* 0x00000005ff057e24 */ /* 0x000fe2000f8e00ff */
[----:B------:R-:W-:Y:S03]  /*04c0*/  BSSY.RECONVERGENT B0, `(.L_x_9) ;  /* 0x000001c000007945 */ /* 0x000fe60003800200 */
[C---:B------:R-:W-:Y:S01]  /*04d0*/  IMAD.WIDE R4, R7.reuse, 0x4, R4 ;  /* 0x0000000407047825 */ /* 0x040fe200078e0204 */
[----:B------:R-:W-:-:S04]  /*04e0*/  IADD3 R7, PT, PT, R7, 0x4, RZ ;  /* 0x0000000407077810 */ /* 0x000fc80007ffe0ff */
[----:B------:R-:W-:Y:S01]  /*04f0*/  ISETP.GE.AND P0, PT, R7, R0, PT ;  /* 0x000000000700720c */ /* 0x000fe20003f06270 */
[----:B0-----:R-:W-:-:S12]  /*0500*/  @P1 BRA `(.L_x_10) ;  /* 0x0000000000541947 */ /* 0x001fd80003800000 */
[----:B------:R-:W-:Y:S01]  /*0510*/  ISETP.GE.AND P1, PT, R9, R0, PT ;  /* 0x000000000900720c */ /* 0x000fe20003f26270 */
[----:B------:R-:W-:-:S12]  /*0520*/  BSSY.RELIABLE B1, `(.L_x_11) ;  /* 0x0000010000017945 */ /* 0x000fd80003800100 */
[----:B------:R-:W-:Y:S05]  /*0530*/  @!P1 BRA `(.L_x_12) ;  /* 0x0000000000149947 */ /* 0x000fea0003800000 */
[----:B------:R-:W-:Y:S01]  /*0540*/  MOV R3, UR9 ;  /* 0x0000000900037c02 */ /* 0x000fe20008000f00 */
[----:B------:R-:W-:-:S04]  /*0550*/  IMAD.U32 R2, RZ, RZ, UR8 ;  /* 0x00000008ff027e24 */ /* 0x000fc8000f8e00ff */
[----:B------:R-:W-:-:S06]  /*0560*/  IMAD.WIDE R12, R11, 0x4, R2 ;  /* 0x000000040b0c7825 */ /* 0x000fcc00078e0202 */
[----:B------:R0:W5:Y:S01]  /*0570*/  LDG.E R13, desc[UR6][R12.64] ;  /* 0x000000060c0d7981 */ /* 0x000162000c1e1900 */
[----:B------:R-:W-:Y:S05]  /*0580*/  BRA `(.L_x_13) ;  /* 0x0000000000247947 */ /* 0x000fea0003800000 */
.L_x_12:
[----:B------:R-:W-:Y:S01]  /*0590*/  MOV R3, UR9 ;  /* 0x0000000900037c02 */ /* 0x000fe20008000f00 */
[----:B------:R-:W-:-:S04]  /*05a0*/  IMAD.U32 R2, RZ, RZ, UR8 ;  /* 0x00000008ff027e24 */ /* 0x000fc8000f8e00ff */
[----:B------:R-:W-:-:S04]  /*05b0*/  IMAD.WIDE R12, R11, 0x4, R2 ;  /* 0x000000040b0c7825 */ /* 0x000fc800078e0202 */
[----:B-----5:R-:W-:Y:S02]  /*05c0*/  IMAD.WIDE R14, R9, 0x4, R2 ;  /* 0x00000004090e7825 */ /* 0x020fe400078e0202 */
[----:B------:R-:W3:Y:S04]  /*05d0*/  LDG.E R13, desc[UR6][R12.64] ;  /* 0x000000060c0d7981 */ /* 0x000ee8000c1e1900 */
[----:B------:R-:W3:Y:S02]  /*05e0*/  LDG.E R15, desc[UR6][R14.64] ;  /* 0x000000060e0f7981 */ /* 0x000ee4000c1e1900 */
[----:B---3--:R-:W-:-:S13]  /*05f0*/  ISETP.GT.AND P1, PT, R13, R15, PT ;  /* 0x0000000f0d00720c */ /* 0x008fda0003f24270 */
[----:B------:R-:W-:Y:S05]  /*0600*/  @P1 BREAK.RELIABLE B1 ;  /* 0x0000000000011942 */ /* 0x000fea0003800100 */
[----:B------:R-:W-:Y:S05]  /*0610*/  @P1 BRA `(.L_x_10) ;  /* 0x0000000000101947 */ /* 0x000fea0003800000 */
.L_x_13:
[----:B------:R-:W-:Y:S05]  /*0620*/  BSYNC.RELIABLE B1 ;  /* 0x0000000000017941 */ /* 0x000fea0003800100 */
.L_x_11:
[----:B-----5:R1:W-:Y:S01]  /*0630*/  STG.E desc[UR6][R4.64+-0x8], R13 ;  /* 0xfffff80d04007986 */ /* 0x0203e2000c101906 */
[----:B------:R-:W-:Y:S01]  /*0640*/  VIADD R11, R11, 0x1 ;  /* 0x000000010b0b7836 */ /* 0x000fe20000000000 */
[----:B------:R-:W-:Y:S06]  /*0650*/  BRA `(.L_x_14) ;  /* 0x0000000000087947 */ /* 0x000fec0003800000 */
.L_x_10:
[----:B-----5:R3:W-:Y:S01]  /*0660*/  STG.E desc[UR6][R4.64+-0x8], R15 ;  /* 0xfffff80f04007986 */ /* 0x0207e2000c101906 */
[----:B------:R-:W-:-:S07]  /*0670*/  IADD3 R9, PT, PT, R9, 0x1, RZ ;  /* 0x0000000109097810 */ /* 0x000fce0007ffe0ff */
.L_x_14:
[----:B------:R-:W-:Y:S05]  /*0680*/  BSYNC.RECONVERGENT B0 ;  /* 0x0000000000007941 */ /* 0x000fea0003800200 */
.L_x_9:
[----:B------:R-:W-:Y:S01]  /*0690*/  ISETP.GE.AND P1, PT, R11, R6, PT ;  /* 0x000000060b00720c */ /* 0x000fe20003f26270 */
[----:B------:R-:W-:-:S12]  /*06a0*/  BSSY.RECONVERGENT B0, `(.L_x_15) ;  /* 0x0000018000007945 */ /* 0x000fd80003800200 */
[----:B------:R-:W-:Y:S05]  /*06b0*/  @!P1 BRA `(.L_x_16) ;  /* 0x00000000000c9947 */ /* 0x000fea0003800000 */
[----:B01----:R-:W-:-:S05]  /*06c0*/  IMAD.WIDE R12, R9, 0x4, R2 ;  /* 0x00000004090c7825 */ /* 0x003fca00078e0202 */
[----:B---3--:R0:W5:Y:S01]  /*06d0*/  LDG.E R15, desc[UR6][R12.64] ;  /* 0x000000060c0f7981 */ /* 0x008162000c1e1900 */
[----:B------:R-:W-:Y:S05]  /*06e0*/  BRA `(.L_x_17) ;  /* 0x0000000000447947 */ /* 0x000fea0003800000 */
.L_x_16:
[----:B------:R-:W-:Y:S01]  /*06f0*/  ISETP.GE.AND P1, PT, R9, R0, PT ;  /* 0x000000000900720c */ /* 0x000fe20003f26270 */
[----:B------:R-:W-:-:S12]  /*0700*/  BSSY.RELIABLE B1, `(.L_x_18) ;  /* 0x000000c000017945 */ /* 0x000fd80003800100 */
[----:B------:R-:W-:Y:S05]  /*0710*/  @!P1 BRA `(.L_x_19) ;  /* 0x00000000000c9947 */ /* 0x000fea0003800000 */
[----:B01----:R-:W-:-:S06]  /*0720*/  IMAD.WIDE R12, R11, 0x4, R2 ;  /* 0x000000040b0c7825 */ /* 0x003fcc00078e0202 */
[----:B------:R0:W5:Y:S01]  /*0730*/  LDG.E R13, desc[UR6][R12.64] ;  /* 0x000000060c0d7981 */ /* 0x000162000c1e1900 */
[----:B------:R-:W-:Y:S05]  /*0740*/  BRA `(.L_x_20) ;  /* 0x00000000001c7947 */ /* 0x000fea0003800000 */
.L_x_19:
[----:B01----:R-:W-:-:S04]  /*0750*/  IMAD.WIDE R12, R11, 0x4, R2 ;  /* 0x000000040b0c7825 */ /* 0x003fc800078e0202 */
[----:B---3--:R-:W-:Y:S02]  /*0760*/  IMAD.WIDE R14, R9, 0x4, R2 ;  /* 0x00000004090e7825 */ /* 0x008fe400078e0202 */
[----:B------:R-:W3:Y:S04]  /*0770*/  LDG.E R13, desc[UR6][R12.64] ;  /* 0x000000060c0d7981 */ /* 0x000ee8000c1e1900 */
[----:B------:R-:W3:Y:S02]  /*0780*/  LDG.E R15, desc[UR6][R14.64] ;  /* 0x000000060e0f7981 */ /* 0x000ee4000c1e1900 */
[----:B---3--:R-:W-:-:S13]  /*0790*/  ISETP.GT.AND P1, PT, R13, R15, PT ;  /* 0x0000000f0d00720c */ /* 0x008fda0003f24270 */
[----:B------:R-:W-:Y:S05]  /*07a0*/  @P1 BREAK.RELIABLE B1 ;  /* 0x0000000000011942 */ /* 0x000fea0003800100 */
[----:B------:R-:W-:Y:S05]  /*07b0*/  @P1 BRA `(.L_x_17) ;  /* 0x0000000000101947 */ /* 0x000fea0003800000 */
.L_x_20:
[----:B------:R-:W-:Y:S05]  /*07c0*/  BSYNC.RELIABLE B1 ;  /* 0x0000000000017941 */ /* 0x000fea0003800100 */
.L_x_18:
[----:B-----5:R1:W-:Y:S01]  /*07d0*/  STG.E desc[UR6][R4.64+-0x4], R13 ;  /* 0xfffffc0d04007986 */ /* 0x0203e2000c101906 */
[----:B------:R-:W-:Y:S01]  /*07e0*/  VIADD R11, R11, 0x1 ;  /* 0x000000010b0b7836 */ /* 0x000fe20000000000 */
[----:B------:R-:W-:Y:S06]  /*07f0*/  BRA `(.L_x_21) ;  /* 0x0000000000087947 */ /* 0x000fec0003800000 */
.L_x_17:
[----:B-----5:R4:W-:Y:S01]  /*0800*/  STG.E desc[UR6][R4.64+-0x4], R15 ;  /* 0xfffffc0f04007986 */ /* 0x0209e2000c101906 */
[----:B------:R-:W-:-:S07]  /*0810*/  IADD3 R9, PT, PT, R9, 0x1, RZ ;  /* 0x0000000109097810 */ /* 0x000fce0007ffe0ff */
.L_x_21:
[----:B------:R-:W-:Y:S05]  /*0820*/  BSYNC.RECONVERGENT B0 ;  /* 0x0000000000007941 */ /* 0x000fea0003800200 */
.L_x_15:
[----:B------:R-:W-:Y:S01]  /*0830*/  ISETP.GE.AND P1, PT, R11, R6, PT ;  /* 0x000000060b00720c */ /* 0x000fe20003f26270 */
[----:B------:R-:W-:-:S12]  /*0840*/  BSSY.RECONVERGENT B0, `(.L_x_22) ;  /* 0x0000018000007945 */ /* 0x000fd80003800200 */
[----:B------:R-:W-:Y:S05]  /*0850*/  @!P1 BRA `(.L_x_23) ;  /* 0x00000000000c9947 */ /* 0x000fea0003800000 */
[----:B01----:R-:W-:-:S05]  /*0860*/  IMAD.WIDE R12, R9, 0x4, R2 ;  /* 0x00000004090c7825 */ /* 0x003fca00078e0202 */
[----:B---34-:R0:W5:Y:S01]  /*0870*/  LDG.E R15, desc[UR6][R12.64] ;  /* 0x000000060c0f7981 */ /* 0x018162000c1e1900 */
[----:B------:R-:W-:Y:S05]  /*0880*/  BRA `(.L_x_24) ;  /* 0x0000000000447947 */ /* 0x000fea0003800000 */
.L_x_23:
[----:B------:R-:W-:Y:S01]  /*0890*/  ISETP.GE.AND P1, PT, R9, R0, PT ;  /* 0x000000000900720c */ /* 0x000fe20003f26270 */
[----:B------:R-:W-:-:S12]  /*08a0*/  BSSY.RELIABLE B1, `(.L_x_25) ;  /* 0x000000c000017945 */ /* 0x000fd80003800100 */
[----:B------:R-:W-:Y:S05]  /*08b0*/  @!P1 BRA `(.L_x_26) ;  /* 0x00000000000c9947 */ /* 0x000fea0003800000 */
[----:B01----:R-:W-:-:S06]  /*08c0*/  IMAD.WIDE R12, R11, 0x4, R2 ;  /* 0x000000040b0c7825 */ /* 0x003fcc00078e0202 */
[----:B------:R0:W5:Y:S01]  /*08d0*/  LDG.E R13, desc[UR6][R12.64] ;  /* 0x000000060c0d7981 */ /* 0x000162000c1e1900 */
[----:B------:R-:W-:Y:S05]  /*08e0*/  BRA `(.L_x_27) ;  /* 0x00000000001c7947 */ /* 0x000fea0003800000 */
.L_x_26:
[----:B01----:R-:W-:-:S04]  /*08f0*/  IMAD.WIDE R12, R11, 0x4, R2 ;  /* 0x000000040b0c7825 */ /* 0x003fc800078e0202 */
[----:B---34-:R-:W-:Y:S02]  /*0900*/  IMAD.WIDE R14, R9, 0x4, R2 ;  /* 0x00000004090e7825 */ /* 0x018fe400078e0202 */
[----:B------:R-:W3:Y:S04]  /*0910*/  LDG.E R13, desc[UR6][R12.64] ;  /* 0x000000060c0d7981 */ /* 0x000ee8000c1e1900 */
[----:B------:R-:W3:Y:S02]  /*0920*/  LDG.E R15, desc[UR6][R14.64] ;  /* 0x000000060e0f7981 */ /* 0x000ee4000c1e1900 */
[----:B---3--:R-:W-:-:S13]  /*0930*/  ISETP.GT.AND P1, PT, R13, R15, PT ;  /* 0x0000000f0d00720c */ /* 0x008fda0003f24270 */
[----:B------:R-:W-:Y:S05]  /*0940*/  @P1 BREAK.RELIABLE B1 ;  /* 0x0000000000011942 */ /* 0x000fea0003800100 */
[----:B------:R-:W-:Y:S05]  /*0950*/  @P1 BRA `(.L_x_24) ;  /* 0x0000000000101947 */ /* 0x000fea0003800000 */
.L_x_27:
[----:B------:R-:W-:Y:S05]  /*0960*/  BSYNC.RELIABLE B1 ;  /* 0x0000000000017941 */ /* 0x000fea0003800100 */
.L_x_25:
[----:B-----5:R1:W-:Y:S01]  /*0970*/  STG.E desc[UR6][R4.64], R13 ;  /* 0x0000000d04007986 */ /* 0x0203e2000c101906 */
[----:B------:R-:W-:Y:S01]  /*0980*/  VIADD R11, R11, 0x1 ;  /* 0x000000010b0b7836 */ /* 0x000fe20000000000 */
[----:B------:R-:W-:Y:S06]  /*0990*/  BRA `(.L_x_28) ;  /* 0x0000000000087947 */ /* 0x000fec0003800000 */
.L_x_24:
[----:B-----5:R1:W-:Y:S01]  /*09a0*/  STG.E desc[UR6][R4.64], R15 ;  /* 0x0000000f04007986 */ /* 0x0203e2000c101906 */
[----:B------:R-:W-:-:S07]  /*09b0*/  IADD3 R9, PT, PT, R9, 0x1, RZ ;  /* 0x0000000109097810 */ /* 0x000fce0007ffe0ff */
.L_x_28:
[----:B------:R-:W-:Y:S05]  /*09c0*/  BSYNC.RECONVERGENT B0 ;  /* 0x0000000000007941 */ /* 0x000fea0003800200 */
.L_x_22:
[----:B------:R-:W-:Y:S01]  /*09d0*/  ISETP.GE.AND P1, PT, R11, R6, PT ;  /* 0x000000060b00720c */ /* 0x000fe20003f26270 */
[----:B------:R-:W-:-:S12]  /*09e0*/  BSSY.RECONVERGENT B0, `(.L_x_29) ;  /* 0x0000019000007945 */ /* 0x000fd80003800200 */
[----:B------:R-:W-:Y:S05]  /*09f0*/  @!P1 BRA `(.L_x_30) ;  /* 0x00000000000c9947 */ /* 0x000fea0003800000 */
[----:B------:R-:W-:-:S06]  /*0a00*/  IMAD.WIDE R2, R9, 0x4, R2 ;  /* 0x0000000409027825 */ /* 0x000fcc00078e0202 */
[----:B------:R0:W5:Y:S01]  /*0a10*/  LDG.E R3, desc[UR6][R2.64] ;  /* 0x0000000602037981 */ /* 0x000162000c1e1900 */
[----:B------:R-:W-:Y:S05]  /*0a20*/  BRA `(.L_x_31) ;  /* 0x0000000000487947 */ /* 0x000fea0003800000 */
.L_x_30:
[----:B------:R-:W-:Y:S01]  /*0a30*/  ISETP.GE.AND P1, PT, R9, R0, PT ;  /* 0x000000000900720c */ /* 0x000fe20003f26270 */
[----:B------:R-:W-:-:S12]  /*0a40*/  BSSY.RELIABLE B1, `(.L_x_32) ;  /* 0x000000d000017945 */ /* 0x000fd80003800100 */
[----:B------:R-:W-:Y:S05]  /*0a50*/  @!P1 BRA `(.L_x_33) ;  /* 0x00000000000c9947 */ /* 0x000fea0003800000 */
[----:B------:R-:W-:-:S06]  /*0a60*/  IMAD.WIDE R2, R11, 0x4, R2 ;  /* 0x000000040b027825 */ /* 0x000fcc00078e0202 */
[----:B------:R0:W5:Y:S01]  /*0a70*/  LDG.E R3, desc[UR6][R2.64] ;  /* 0x0000000602037981 */ /* 0x000162000c1e1900 */
[----:B------:R-:W-:Y:S05]  /*0a80*/  BRA `(.L_x_34) ;  /* 0x0000000000207947 */ /* 0x000fea0003800000 */
.L_x_33:
[----:B01----:R-:W-:-:S04]  /*0a90*/  IMAD.WIDE R12, R11, 0x4, R2 ;  /* 0x000000040b0c7825 */ /* 0x003fc800078e0202 */
[----:B------:R-:W-:Y:S02]  /*0aa0*/  IMAD.WIDE R2, R9, 0x4, R2 ;  /* 0x0000000409027825 */ /* 0x000fe400078e0202 */
[----:B------:R-:W5:Y:S04]  /*0ab0*/  LDG.E R12, desc[UR6][R12.64] ;  /* 0x000000060c0c7981 */ /* 0x000f68000c1e1900 */
[----:B------:R-:W5:Y:S02]  /*0ac0*/  LDG.E R3, desc[UR6][R2.64] ;  /* 0x0000000602037981 */ /* 0x000f64000c1e1900 */
[----:B-----5:R-:W-:-:S13]  /*0ad0*/  ISETP.GT.AND P1, PT, R12, R3, PT ;  /* 0x000000030c00720c */ /* 0x020fda0003f24270 */
[----:B------:R-:W-:Y:S05]  /*0ae0*/  @P1 BREAK.RELIABLE B1 ;  /* 0x0000000000011942 */ /* 0x000fea0003800100 */
[----:B------:R-:W-:Y:S05]  /*0af0*/  @P1 BRA `(.L_x_31) ;  /* 0x0000000000141947 */ /* 0x000fea0003800000 */
[----:B------:R-:W-:-:S07]  /*0b00*/  IMAD.MOV.U32 R3, RZ, RZ, R12 ;  /* 0x000000ffff037224 */ /* 0x000fce00078e000c */
.L_x_34:
[----:B------:R-:W-:Y:S05]  /*0b10*/  BSYNC.RELIABLE B1 ;  /* 0x0000000000017941 */ /* 0x000fea0003800100 */
.L_x_32:
[----:B-----5:R0:W-:Y:S01]  /*0b20*/  STG.E desc[UR6][R4.64+0x4], R3 ;  /* 0x0000040304007986 */ /* 0x0201e2000c101906 */
[----:B------:R-:W-:Y:S01]  /*0b30*/  IADD3 R11, PT, PT, R11, 0x1, RZ ;  /* 0x000000010b0b7810 */ /* 0x000fe20007ffe0ff */
[----:B------:R-:W-:Y:S06]  /*0b40*/  BRA `(.L_x_35) ;  /* 0x0000000000087947 */ /* 0x000fec0003800000 */
.L_x_31:
[----:B-----5:R0:W-:Y:S01]  /*0b50*/  STG.E desc[UR6][R4.64+0x4], R3 ;  /* 0x0000040304007986 */ /* 0x0201e2000c101906 */
[----:B------:R-:W-:-:S07]  /*0b60*/  VIADD R9, R9, 0x1 ;  /* 0x0000000109097836 */ /* 0x000fce0000000000 */
.L_x_35:
[----:B------:R-:W-:Y:S05]  /*0b70*/  BSYNC.RECONVERGENT B0 ;  /* 0x0000000000007941 */ /* 0x000fea0003800200 */
.L_x_29:
[----:B------:R-:W-:Y:S05]  /*0b80*/  @!P0 BRA `(.L_x_36) ;  /* 0xfffffff800348947 */ /* 0x000fea000383ffff */
[----:B------:R-:W-:Y:S05]  /*0b90*/  EXIT ;  /* 0x000000000000794d */ /* 0x000fea0003800000 */
.L_x_37:
[----:B------:R-:W-:-:S00]  /*0ba0*/  BRA `(.L_x_37) ;  /* 0xfffffffc00fc7947 */ /* 0x000fc0000383ffff */
[----:B------:R-:W-:-:S00]  /*0bb0*/  NOP ;  /* 0x0000000000007918 */ /* 0x000fc00000000000 */
        /* <DEDUP_REMOVED lines=12> */
.L_x_38:


//--------------------- .nv.shared.reserved.0     --------------------------
	.section	.nv.shared.reserved.0,"aw",@nobits
	.weak		__nv_reservedSMEM_offset_0_alias
	.size		__nv_reservedSMEM_offset_0_alias, 0, 64
	.other		__nv_reservedSMEM_offset_0_alias,@"STO_CUDA_RESERVED_SHARED STV_DEFAULT"
__nv_reservedSMEM_offset_0_alias:
	.zero		0
	.zero		64


//--------------------- .nv.constant0._Z16gpu_thread_mergePiS_ii --------------------------
	.section	.nv.constant0._Z16gpu_thread_mergePiS_ii,"a",@progbits
	.sectionflags	@""
	.align	4
.nv.constant0._Z16gpu_thread_mergePiS_ii:
	.zero		920


//--------------------- SYMBOLS --------------------------

	.type		.nv.reservedSmem.offset0,@object
	.size		.nv.reservedSmem.offset0,0x4
